//
// Generated by NVIDIA NVVM Compiler
//
// Compiler Build ID: CL-36424714
// Cuda compilation tools, release 13.0, V13.0.88
// Based on NVVM 20.0.0
//

.version 9.0
.target sm_100
.address_size 64

	// .globl	_Z20write_thread_indicesPi

.visible .entry _Z20write_thread_indicesPi(
	.param .u64 .ptr .align 1 _Z20write_thread_indicesPi_param_0
)
{
	.reg .b32 	%r<2>;
	.reg .b64 	%rd<5>;

	ld.param.u64 	%rd1, [_Z20write_thread_indicesPi_param_0];
	cvta.to.global.u64 	%rd2, %rd1;
	mov.u32 	%r1, %tid.x;
	mul.wide.u32 	%rd3, %r1, 4;
	add.s64 	%rd4, %rd2, %rd3;
	st.global.u32 	[%rd4], %r1;
	ret;

}


// ===== COMPILED SASS (sm_100) =====

	.target	sm_100

	.elftype	@"ET_EXEC"


//--------------------- .note.nv.tkinfo           --------------------------
	.section	.note.nv.tkinfo,"",@"SHT_NOTE"
	.sectionflags	@"SHF_NOTE_NV_TKINFO"
	.tkinfo
        /*0018*/ 	.word	0x00000002
        /*0030*/ 	.string	""
        /*0030*/ 	.string	"ptxas"
        /*0030*/ 	.string	"Cuda compilation tools, release 13.0, V13.0.88"
        /*0030*/ 	.string	"Build cuda_13.0.r13.0/compiler.36424714_0"
        /*0030*/ 	.string	"-arch sm_100 -m 64 "



//--------------------- .note.nv.cuinfo           --------------------------
	.section	.note.nv.cuinfo,"",@"SHT_NOTE"
	.sectionflags	@"SHF_NOTE_NV_CUINFO"
        /*0018*/ 	.short	0x0002
        /*001a*/ 	.short	0x0064
        /*001c*/ 	.short	0x0082
	.zero		2


//--------------------- .nv.info                  --------------------------
	.section	.nv.info,"",@"SHT_CUDA_INFO"
	.align	4


	//----- nvinfo : EIATTR_REGCOUNT
	.align		4
        /*0000*/ 	.byte	0x04, 0x2f
        /*0002*/ 	.short	(.L_1 - .L_0)
	.align		4
.L_0:
        /*0004*/ 	.word	index@(_Z20write_thread_indicesPi)
        /*0008*/ 	.word	0x00000008


	//----- nvinfo : EIATTR_FRAME_SIZE
	.align		4
.L_1:
        /*000c*/ 	.byte	0x04, 0x11
        /*000e*/ 	.short	(.L_3 - .L_2)
	.align		4
.L_2:
        /*0010*/ 	.word	index@(_Z20write_thread_indicesPi)
        /*0014*/ 	.word	0x00000000


	//----- nvinfo : EIATTR_MIN_STACK_SIZE
	.align		4
.L_3:
        /*0018*/ 	.byte	0x04, 0x12
        /*001a*/ 	.short	(.L_5 - .L_4)
	.align		4
.L_4:
        /*001c*/ 	.word	index@(_Z20write_thread_indicesPi)
        /*0020*/ 	.word	0x00000000
.L_5:


//--------------------- .nv.compat                --------------------------
	.section	.nv.compat,"",@"SHT_CUDA_COMPAT_INFO"
	.align	4
        /*0000*/ 	.byte	0x02, 0x09, 0x00, 0x00, 0x02, 0x02, 0x01, 0x00, 0x02, 0x05, 0x05, 0x00, 0x03, 0x07, 0x01, 0x01
        /*0010*/ 	.byte	0x02, 0x03, 0x00, 0x00, 0x02, 0x06, 0x01, 0x00, 0x04, 0x0b, 0x08, 0x00, 0x09, 0x00, 0x00, 0x00
        /*0020*/ 	.byte	0x00, 0x00, 0x00, 0x00


//--------------------- .nv.info._Z20write_thread_indicesPi --------------------------
	.section	.nv.info._Z20write_thread_indicesPi,"",@"SHT_CUDA_INFO"
	.sectionflags	@""
	.align	4


	//----- nvinfo : EIATTR_CUDA_API_VERSION
	.align		4
        /*0000*/ 	.byte	0x04, 0x37
        /*0002*/ 	.short	(.L_7 - .L_6)
.L_6:
        /*0004*/ 	.word	0x00000082


	//----- nvinfo : EIATTR_KPARAM_INFO
	.align		4
.L_7:
        /*0008*/ 	.byte	0x04, 0x17
        /*000a*/ 	.short	(.L_9 - .L_8)
.L_8:
        /*000c*/ 	.word	0x00000000
        /*0010*/ 	.short	0x0000
        /*0012*/ 	.short	0x0000
        /*0014*/ 	.byte	0x00, 0xf5, 0x21, 0x00


	//----- nvinfo : EIATTR_SPARSE_MMA_MASK
	.align		4
.L_9:
        /*0018*/ 	.byte	0x03, 0x50
        /*001a*/ 	.short	0x0000


	//----- nvinfo : EIATTR_MAXREG_COUNT
	.align		4
        /*001c*/ 	.byte	0x03, 0x1b
        /*001e*/ 	.short	0x00ff


	//----- nvinfo : EIATTR_MERCURY_ISA_VERSION
	.align		4
        /*0020*/ 	.byte	0x03, 0x5f
        /*0022*/ 	.short	0x0101


	//----- nvinfo : EIATTR_VRC_CTA_INIT_COUNT
	.align		4
        /*0024*/ 	.byte	0x02, 0x4a
	.zero		1
	.zero		1


	//----- nvinfo : EIATTR_EXIT_INSTR_OFFSETS
	.align		4
        /*0028*/ 	.byte	0x04, 0x1c
        /*002a*/ 	.short	(.L_11 - .L_10)


	//   ....[0]....
.L_10:
        /*002c*/ 	.word	0x00000060


	//----- nvinfo : EIATTR_CBANK_PARAM_SIZE
	.align		4
.L_11:
        /*0030*/ 	.byte	0x03, 0x19
        /*0032*/ 	.short	0x0008


	//----- nvinfo : EIATTR_PARAM_CBANK
	.align		4
        /*0034*/ 	.byte	0x04, 0x0a
        /*0036*/ 	.short	(.L_13 - .L_12)
	.align		4
.L_12:
        /*0038*/ 	.word	index@(.nv.constant0._Z20write_thread_indicesPi)
        /*003c*/ 	.short	0x0380
        /*003e*/ 	.short	0x0008


	//----- nvinfo : EIATTR_SW_WAR
	.align		4
.L_13:
        /*0040*/ 	.byte	0x04, 0x36
        /*0042*/ 	.short	(.L_15 - .L_14)
.L_14:
        /*0044*/ 	.word	0x00000008
.L_15:


//--------------------- .nv.callgraph             --------------------------
	.section	.nv.callgraph,"",@"SHT_CUDA_CALLGRAPH"
	.align	4
	.sectionentsize	8
	.align		4
        /*0000*/ 	.word	0x00000000
	.align		4
        /*0004*/ 	.word	0xffffffff
	.align		4
        /*0008*/ 	.word	0x00000000
	.align		4
        /*000c*/ 	.word	0xfffffffe
	.align		4
        /*0010*/ 	.word	0x00000000
	.align		4
        /*0014*/ 	.word	0xfffffffd
	.align		4
        /*0018*/ 	.word	0x00000000
	.align		4
        /*001c*/ 	.word	0xfffffffc


//--------------------- .text._Z20write_thread_indicesPi --------------------------
	.section	.text._Z20write_thread_indicesPi,"ax",@progbits
	.align	128
        .global         _Z20write_thread_indicesPi
        .type           _Z20write_thread_indicesPi,@function
        .size           _Z20write_thread_indicesPi,(.L_x_1 - _Z20write_thread_indicesPi)
        .other          _Z20write_thread_indicesPi,@"STO_CUDA_ENTRY STV_DEFAULT"
_Z20write_thread_indicesPi:
.text._Z20write_thread_indicesPi:
[----:B------:R-:W-:Y:S01]  /*0000*/  LDC R1, c[0x0][0x37c] ;  /* 0x0000df00ff017b82 */ /* 0x000fe20000000800 */
[----:B------:R-:W0:Y:S07]  /*0010*/  S2R R5, SR_TID.X ;  /* 0x0000000000057919 */ /* 0x000e2e0000002100 */
[----:B------:R-:W0:Y:S01]  /*0020*/  LDC.64 R2, c[0x0][0x380] ;  /* 0x0000e000ff027b82 */ /* 0x000e220000000a00 */
[----:B------:R-:W1:Y:S01]  /*0030*/  LDCU.64 UR4, c[0x0][0x358] ;  /* 0x00006b00ff0477ac */ /* 0x000e620008000a00 */
[----:B0-----:R-:W-:-:S05]  /*0040*/  IMAD.WIDE.U32 R2, R5, 0x4, R2 ;  /* 0x0000000405027825 */ /* 0x001fca00078e0002 */
[----:B-1----:R-:W-:Y:S01]  /*0050*/  STG.E desc[UR4][R2.64], R5 ;  /* 0x0000000502007986 */ /* 0x002fe2000c101904 */
[----:B------:R-:W-:Y:S05]  /*0060*/  EXIT ;  /* 0x000000000000794d */ /* 0x000fea0003800000 */
.L_x_0:
[----:B------:R-:W-:-:S00]  /*0070*/  BRA `(.L_x_0) ;  /* 0xfffffffc00fc7947 */ /* 0x000fc0000383ffff */
[----:B------:R-:W-:-:S00]  /*0080*/  NOP ;  /* 0x0000000000007918 */ /* 0x000fc00000000000 */
[----:B------:R-:W-:-:S00]  /*0090*/  NOP ;  /* 0x0000000000007918 */ /* 0x000fc00000000000 */
[----:B------:R-:W-:-:S00]  /*00a0*/  NOP ;  /* 0x0000000000007918 */ /* 0x000fc00000000000 */
[----:B------:R-:W-:-:S00]  /*00b0*/  NOP ;  /* 0x0000000000007918 */ /* 0x000fc00000000000 */
[----:B------:R-:W-:-:S00]  /*00c0*/  NOP ;  /* 0x0000000000007918 */ /* 0x000fc00000000000 */
[----:B------:R-:W-:-:S00]  /*00d0*/  NOP ;  /* 0x0000000000007918 */ /* 0x000fc00000000000 */
[----:B------:R-:W-:-:S00]  /*00e0*/  NOP ;  /* 0x0000000000007918 */ /* 0x000fc00000000000 */
[----:B------:R-:W-:-:S00]  /*00f0*/  NOP ;  /* 0x0000000000007918 */ /* 0x000fc00000000000 */
.L_x_1:


//--------------------- .nv.shared.reserved.0     --------------------------
	.section	.nv.shared.reserved.0,"aw",@nobits
	.weak		__nv_reservedSMEM_offset_0_alias
	.size		__nv_reservedSMEM_offset_0_alias, 0, 64
	.other		__nv_reservedSMEM_offset_0_alias,@"STO_CUDA_RESERVED_SHARED STV_DEFAULT"
__nv_reservedSMEM_offset_0_alias:
	.zero		0
	.zero		64


//--------------------- .nv.constant0._Z20write_thread_indicesPi --------------------------
	.section	.nv.constant0._Z20write_thread_indicesPi,"a",@progbits
	.sectionflags	@""
	.align	4
.nv.constant0._Z20write_thread_indicesPi:
	.zero		904


//--------------------- SYMBOLS --------------------------

	.type		.nv.reservedSmem.offset0,@object
	.size		.nv.reservedSmem.offset0,0x4
